//
// Generated by NVIDIA NVVM Compiler
//
// Compiler Build ID: CL-36424714
// Cuda compilation tools, release 13.0, V13.0.88
// Based on NVVM 20.0.0
//

.version 9.0
.target sm_100
.address_size 64

	// .globl	fSigmoid

.visible .entry fSigmoid(
	.param .u64 .ptr .align 1 fSigmoid_param_0,
	.param .u32 fSigmoid_param_1
)
{
	.reg .pred 	%p<2>;
	.reg .b32 	%r<11>;
	.reg .b32 	%f<15>;
	.reg .b64 	%rd<5>;

	ld.param.u64 	%rd1, [fSigmoid_param_0];
	ld.param.u32 	%r2, [fSigmoid_param_1];
	mov.u32 	%r3, %nctaid.x;
	mov.u32 	%r4, %nctaid.y;
	mov.u32 	%r5, %tid.x;
	mov.u32 	%r6, %ctaid.y;
	mov.u32 	%r7, %ctaid.x;
	mad.lo.s32 	%r8, %r5, %r4, %r6;
	mad.lo.s32 	%r1, %r8, %r3, %r7;
	setp.ge.s32 	%p1, %r1, %r2;
	@%p1 bra 	$L__BB0_2;
	cvta.to.global.u64 	%rd2, %rd1;
	mul.wide.s32 	%rd3, %r1, 4;
	add.s64 	%rd4, %rd2, %rd3;
	ld.global.f32 	%f1, [%rd4];
	fma.rn.f32 	%f2, %f1, 0fBBBB989D, 0f3F000000;
	cvt.sat.f32.f32 	%f3, %f2;
	mov.f32 	%f4, 0f4B400001;
	mov.f32 	%f5, 0f437C0000;
	fma.rm.f32 	%f6, %f3, %f5, %f4;
	add.f32 	%f7, %f6, 0fCB40007F;
	neg.f32 	%f8, %f7;
	fma.rn.f32 	%f9, %f1, 0fBFB8AA3B, %f8;
	fma.rn.f32 	%f10, %f1, 0fB2A57060, %f9;
	mov.b32 	%r9, %f6;
	shl.b32 	%r10, %r9, 23;
	mov.b32 	%f11, %r10;
	ex2.approx.ftz.f32 	%f12, %f10;
	fma.rn.f32 	%f13, %f12, %f11, 0f3F800000;
	rcp.rn.f32 	%f14, %f13;
	st.global.f32 	[%rd4], %f14;
$L__BB0_2:
	ret;

}
	// .globl	fExp
.visible .entry fExp(
	.param .u64 .ptr .align 1 fExp_param_0,
	.param .u32 fExp_param_1
)
{
	.reg .pred 	%p<2>;
	.reg .b32 	%r<11>;
	.reg .b32 	%f<14>;
	.reg .b64 	%rd<5>;

	ld.param.u64 	%rd1, [fExp_param_0];
	ld.param.u32 	%r2, [fExp_param_1];
	mov.u32 	%r3, %nctaid.x;
	mov.u32 	%r4, %nctaid.y;
	mov.u32 	%r5, %tid.x;
	mov.u32 	%r6, %ctaid.y;
	mov.u32 	%r7, %ctaid.x;
	mad.lo.s32 	%r8, %r5, %r4, %r6;
	mad.lo.s32 	%r1, %r8, %r3, %r7;
	setp.ge.s32 	%p1, %r1, %r2;
	@%p1 bra 	$L__BB1_2;
	cvta.to.global.u64 	%rd2, %rd1;
	mul.wide.s32 	%rd3, %r1, 4;
	add.s64 	%rd4, %rd2, %rd3;
	ld.global.f32 	%f1, [%rd4];
	fma.rn.f32 	%f2, %f1, 0f3BBB989D, 0f3F000000;
	cvt.sat.f32.f32 	%f3, %f2;
	mov.f32 	%f4, 0f4B400001;
	mov.f32 	%f5, 0f437C0000;
	fma.rm.f32 	%f6, %f3, %f5, %f4;
	add.f32 	%f7, %f6, 0fCB40007F;
	neg.f32 	%f8, %f7;
	fma.rn.f32 	%f9, %f1, 0f3FB8AA3B, %f8;
	fma.rn.f32 	%f10, %f1, 0f32A57060, %f9;
	mov.b32 	%r9, %f6;
	shl.b32 	%r10, %r9, 23;
	mov.b32 	%f11, %r10;
	ex2.approx.ftz.f32 	%f12, %f10;
	mul.f32 	%f13, %f12, %f11;
	st.global.f32 	[%rd4], %f13;
$L__BB1_2:
	ret;

}
	// .globl	fTanh
.visible .entry fTanh(
	.param .u64 .ptr .align 1 fTanh_param_0,
	.param .u32 fTanh_param_1
)
{
	.reg .pred 	%p<4>;
	.reg .b32 	%r<9>;
	.reg .b32 	%f<17>;
	.reg .b64 	%rd<5>;

	ld.param.u64 	%rd1, [fTanh_param_0];
	ld.param.u32 	%r2, [fTanh_param_1];
	mov.u32 	%r3, %nctaid.x;
	mov.u32 	%r4, %nctaid.y;
	mov.u32 	%r5, %tid.x;
	mov.u32 	%r6, %ctaid.y;
	mov.u32 	%r7, %ctaid.x;
	mad.lo.s32 	%r8, %r5, %r4, %r6;
	mad.lo.s32 	%r1, %r8, %r3, %r7;
	setp.ge.s32 	%p1, %r1, %r2;
	@%p1 bra 	$L__BB2_2;
	cvta.to.global.u64 	%rd2, %rd1;
	mul.wide.s32 	%rd3, %r1, 4;
	add.s64 	%rd4, %rd2, %rd3;
	ld.global.f32 	%f1, [%rd4];
	abs.f32 	%f2, %f1;
	mul.f32 	%f3, %f2, 0f4038AA3B;
	ex2.approx.ftz.f32 	%f4, %f3;
	add.f32 	%f5, %f4, 0f3F800000;
	rcp.approx.ftz.f32 	%f6, %f5;
	fma.rn.f32 	%f7, %f6, 0fC0000000, 0f3F800000;
	setp.ge.f32 	%p2, %f2, 0f41102CB4;
	selp.f32 	%f8, 0f3F800000, %f7, %p2;
	copysign.f32 	%f9, %f1, %f8;
	mul.f32 	%f10, %f1, %f1;
	fma.rn.f32 	%f11, %f10, 0f3C80F082, 0fBD563CAE;
	fma.rn.f32 	%f12, %f11, %f10, 0f3E085941;
	fma.rn.f32 	%f13, %f12, %f10, 0fBEAAA9ED;
	fma.rn.f32 	%f14, %f13, %f10, 0f00000000;
	fma.rn.f32 	%f15, %f14, %f1, %f1;
	setp.ge.f32 	%p3, %f2, 0f3F19999A;
	selp.f32 	%f16, %f9, %f15, %p3;
	st.global.f32 	[%rd4], %f16;
$L__BB2_2:
	ret;

}
	// .globl	fRndSigmoid
.visible .entry fRndSigmoid(
	.param .u64 .ptr .align 1 fRndSigmoid_param_0,
	.param .u64 .ptr .align 1 fRndSigmoid_param_1,
	.param .u32 fRndSigmoid_param_2
)
{
	.reg .pred 	%p<3>;
	.reg .b32 	%r<11>;
	.reg .b32 	%f<17>;
	.reg .b64 	%rd<8>;

	ld.param.u64 	%rd1, [fRndSigmoid_param_0];
	ld.param.u64 	%rd2, [fRndSigmoid_param_1];
	ld.param.u32 	%r2, [fRndSigmoid_param_2];
	mov.u32 	%r3, %nctaid.x;
	mov.u32 	%r4, %nctaid.y;
	mov.u32 	%r5, %tid.x;
	mov.u32 	%r6, %ctaid.y;
	mov.u32 	%r7, %ctaid.x;
	mad.lo.s32 	%r8, %r5, %r4, %r6;
	mad.lo.s32 	%r1, %r8, %r3, %r7;
	setp.ge.s32 	%p1, %r1, %r2;
	@%p1 bra 	$L__BB3_2;
	cvta.to.global.u64 	%rd3, %rd1;
	cvta.to.global.u64 	%rd4, %rd2;
	mul.wide.s32 	%rd5, %r1, 4;
	add.s64 	%rd6, %rd3, %rd5;
	ld.global.f32 	%f1, [%rd6];
	fma.rn.f32 	%f2, %f1, 0fBBBB989D, 0f3F000000;
	cvt.sat.f32.f32 	%f3, %f2;
	mov.f32 	%f4, 0f4B400001;
	mov.f32 	%f5, 0f437C0000;
	fma.rm.f32 	%f6, %f3, %f5, %f4;
	add.f32 	%f7, %f6, 0fCB40007F;
	neg.f32 	%f8, %f7;
	fma.rn.f32 	%f9, %f1, 0fBFB8AA3B, %f8;
	fma.rn.f32 	%f10, %f1, 0fB2A57060, %f9;
	mov.b32 	%r9, %f6;
	shl.b32 	%r10, %r9, 23;
	mov.b32 	%f11, %r10;
	ex2.approx.ftz.f32 	%f12, %f10;
	fma.rn.f32 	%f13, %f12, %f11, 0f3F800000;
	rcp.rn.f32 	%f14, %f13;
	add.s64 	%rd7, %rd4, %rd5;
	ld.global.f32 	%f15, [%rd7];
	setp.gt.f32 	%p2, %f14, %f15;
	selp.f32 	%f16, 0f3F800000, 0f00000000, %p2;
	st.global.f32 	[%rd6], %f16;
$L__BB3_2:
	ret;

}


// ===== COMPILED SASS (sm_100) =====

	.target	sm_100

	.elftype	@"ET_EXEC"


//--------------------- .note.nv.tkinfo           --------------------------
	.section	.note.nv.tkinfo,"",@"SHT_NOTE"
	.sectionflags	@"SHF_NOTE_NV_TKINFO"
	.tkinfo
        /*0018*/ 	.word	0x00000002
        /*0030*/ 	.string	""
        /*0030*/ 	.string	"ptxas"
        /*0030*/ 	.string	"Cuda compilation tools, release 13.0, V13.0.88"
        /*0030*/ 	.string	"Build cuda_13.0.r13.0/compiler.36424714_0"
        /*0030*/ 	.string	"-arch sm_100 -m 64 "



//--------------------- .note.nv.cuinfo           --------------------------
	.section	.note.nv.cuinfo,"",@"SHT_NOTE"
	.sectionflags	@"SHF_NOTE_NV_CUINFO"
        /*0018*/ 	.short	0x0002
        /*001a*/ 	.short	0x0064
        /*001c*/ 	.short	0x0082
	.zero		2


//--------------------- .nv.info                  --------------------------
	.section	.nv.info,"",@"SHT_CUDA_INFO"
	.align	4


	//----- nvinfo : EIATTR_REGCOUNT
	.align		4
        /*0000*/ 	.byte	0x04, 0x2f
        /*0002*/ 	.short	(.L_1 - .L_0)
	.align		4
.L_0:
        /*0004*/ 	.word	index@(fSigmoid)
        /*0008*/ 	.word	0x0000000f


	//----- nvinfo : EIATTR_FRAME_SIZE
	.align		4
.L_1:
        /*000c*/ 	.byte	0x04, 0x11
        /*000e*/ 	.short	(.L_3 - .L_2)
	.align		4
.L_2:
        /*0010*/ 	.word	index@($__internal_1_$__cuda_sm20_rcp_rn_f32_slowpath)
        /*0014*/ 	.word	0x00000000


	//----- nvinfo : EIATTR_FRAME_SIZE
	.align		4
.L_3:
        /*0018*/ 	.byte	0x04, 0x11
        /*001a*/ 	.short	(.L_5 - .L_4)
	.align		4
.L_4:
        /*001c*/ 	.word	index@(fSigmoid)
        /*0020*/ 	.word	0x00000000


	//----- nvinfo : EIATTR_REGCOUNT
	.align		4
.L_5:
        /*0024*/ 	.byte	0x04, 0x2f
        /*0026*/ 	.short	(.L_7 - .L_6)
	.align		4
.L_6:
        /*0028*/ 	.word	index@(fExp)
        /*002c*/ 	.word	0x0000000a


	//----- nvinfo : EIATTR_FRAME_SIZE
	.align		4
.L_7:
        /*0030*/ 	.byte	0x04, 0x11
        /*0032*/ 	.short	(.L_9 - .L_8)
	.align		4
.L_8:
        /*0034*/ 	.word	index@(fExp)
        /*0038*/ 	.word	0x00000000


	//----- nvinfo : EIATTR_REGCOUNT
	.align		4
.L_9:
        /*003c*/ 	.byte	0x04, 0x2f
        /*003e*/ 	.short	(.L_11 - .L_10)
	.align		4
.L_10:
        /*0040*/ 	.word	index@(fTanh)
        /*0044*/ 	.word	0x0000000c


	//----- nvinfo : EIATTR_FRAME_SIZE
	.align		4
.L_11:
        /*0048*/ 	.byte	0x04, 0x11
        /*004a*/ 	.short	(.L_13 - .L_12)
	.align		4
.L_12:
        /*004c*/ 	.word	index@(fTanh)
        /*0050*/ 	.word	0x00000000


	//----- nvinfo : EIATTR_REGCOUNT
	.align		4
.L_13:
        /*0054*/ 	.byte	0x04, 0x2f
        /*0056*/ 	.short	(.L_15 - .L_14)
	.align		4
.L_14:
        /*0058*/ 	.word	index@(fRndSigmoid)
        /*005c*/ 	.word	0x00000010


	//----- nvinfo : EIATTR_FRAME_SIZE
	.align		4
.L_15:
        /*0060*/ 	.byte	0x04, 0x11
        /*0062*/ 	.short	(.L_17 - .L_16)
	.align		4
.L_16:
        /*0064*/ 	.word	index@($__internal_0_$__cuda_sm20_rcp_rn_f32_slowpath)
        /*0068*/ 	.word	0x00000000


	//----- nvinfo : EIATTR_FRAME_SIZE
	.align		4
.L_17:
        /*006c*/ 	.byte	0x04, 0x11
        /*006e*/ 	.short	(.L_19 - .L_18)
	.align		4
.L_18:
        /*0070*/ 	.word	index@(fRndSigmoid)
        /*0074*/ 	.word	0x00000000


	//----- nvinfo : EIATTR_MIN_STACK_SIZE
	.align		4
.L_19:
        /*0078*/ 	.byte	0x04, 0x12
        /*007a*/ 	.short	(.L_21 - .L_20)
	.align		4
.L_20:
        /*007c*/ 	.word	index@(fRndSigmoid)
        /*0080*/ 	.word	0x00000000


	//----- nvinfo : EIATTR_MIN_STACK_SIZE
	.align		4
.L_21:
        /*0084*/ 	.byte	0x04, 0x12
        /*0086*/ 	.short	(.L_23 - .L_22)
	.align		4
.L_22:
        /*0088*/ 	.word	index@(fTanh)
        /*008c*/ 	.word	0x00000000


	//----- nvinfo : EIATTR_MIN_STACK_SIZE
	.align		4
.L_23:
        /*0090*/ 	.byte	0x04, 0x12
        /*0092*/ 	.short	(.L_25 - .L_24)
	.align		4
.L_24:
        /*0094*/ 	.word	index@(fExp)
        /*0098*/ 	.word	0x00000000


	//----- nvinfo : EIATTR_MIN_STACK_SIZE
	.align		4
.L_25:
        /*009c*/ 	.byte	0x04, 0x12
        /*009e*/ 	.short	(.L_27 - .L_26)
	.align		4
.L_26:
        /*00a0*/ 	.word	index@(fSigmoid)
        /*00a4*/ 	.word	0x00000000
.L_27:


//--------------------- .nv.compat                --------------------------
	.section	.nv.compat,"",@"SHT_CUDA_COMPAT_INFO"
	.align	4
        /*0000*/ 	.byte	0x02, 0x09, 0x00, 0x00, 0x02, 0x02, 0x01, 0x00, 0x02, 0x05, 0x05, 0x00, 0x03, 0x07, 0x01, 0x01
        /*0010*/ 	.byte	0x02, 0x03, 0x00, 0x00, 0x02, 0x06, 0x01, 0x00, 0x04, 0x0b, 0x08, 0x00, 0x01, 0x00, 0x00, 0x00
        /*0020*/ 	.byte	0x00, 0x00, 0x00, 0x00


//--------------------- .nv.info.fRndSigmoid      --------------------------
	.section	.nv.info.fRndSigmoid,"",@"SHT_CUDA_INFO"
	.sectionflags	@""
	.align	4


	//----- nvinfo : EIATTR_CUDA_API_VERSION
	.align		4
        /*0000*/ 	.byte	0x04, 0x37
        /*0002*/ 	.short	(.L_29 - .L_28)
.L_28:
        /*0004*/ 	.word	0x00000082


	//----- nvinfo : EIATTR_KPARAM_INFO
	.align		4
.L_29:
        /*0008*/ 	.byte	0x04, 0x17
        /*000a*/ 	.short	(.L_31 - .L_30)
.L_30:
        /*000c*/ 	.word	0x00000000
        /*0010*/ 	.short	0x0002
        /*0012*/ 	.short	0x0010
        /*0014*/ 	.byte	0x00, 0xf0, 0x11, 0x00


	//----- nvinfo : EIATTR_KPARAM_INFO
	.align		4
.L_31:
        /*0018*/ 	.byte	0x04, 0x17
        /*001a*/ 	.short	(.L_33 - .L_32)
.L_32:
        /*001c*/ 	.word	0x00000000
        /*0020*/ 	.short	0x0001
        /*0022*/ 	.short	0x0008
        /*0024*/ 	.byte	0x00, 0xf5, 0x21, 0x00


	//----- nvinfo : EIATTR_KPARAM_INFO
	.align		4
.L_33:
        /*0028*/ 	.byte	0x04, 0x17
        /*002a*/ 	.short	(.L_35 - .L_34)
.L_34:
        /*002c*/ 	.word	0x00000000
        /*0030*/ 	.short	0x0000
        /*0032*/ 	.short	0x0000
        /*0034*/ 	.byte	0x00, 0xf5, 0x21, 0x00


	//----- nvinfo : EIATTR_SPARSE_MMA_MASK
	.align		4
.L_35:
        /*0038*/ 	.byte	0x03, 0x50
        /*003a*/ 	.short	0x0000


	//----- nvinfo : EIATTR_MAXREG_COUNT
	.align		4
        /*003c*/ 	.byte	0x03, 0x1b
        /*003e*/ 	.short	0x00ff


	//----- nvinfo : EIATTR_MERCURY_ISA_VERSION
	.align		4
        /*0040*/ 	.byte	0x03, 0x5f
        /*0042*/ 	.short	0x0101


	//----- nvinfo : EIATTR_VRC_CTA_INIT_COUNT
	.align		4
        /*0044*/ 	.byte	0x02, 0x4a
	.zero		1
	.zero		1


	//----- nvinfo : EIATTR_EXIT_INSTR_OFFSETS
	.align		4
        /*0048*/ 	.byte	0x04, 0x1c
        /*004a*/ 	.short	(.L_37 - .L_36)


	//   ....[0]....
.L_36:
        /*004c*/ 	.word	0x000000a0


	//   ....[1]....
        /*0050*/ 	.word	0x000002b0


	//----- nvinfo : EIATTR_CRS_STACK_SIZE
	.align		4
.L_37:
        /*0054*/ 	.byte	0x04, 0x1e
        /*0056*/ 	.short	(.L_39 - .L_38)
.L_38:
        /*0058*/ 	.word	0x00000000


	//----- nvinfo : EIATTR_CBANK_PARAM_SIZE
	.align		4
.L_39:
        /*005c*/ 	.byte	0x03, 0x19
        /*005e*/ 	.short	0x0014


	//----- nvinfo : EIATTR_PARAM_CBANK
	.align		4
        /*0060*/ 	.byte	0x04, 0x0a
        /*0062*/ 	.short	(.L_41 - .L_40)
	.align		4
.L_40:
        /*0064*/ 	.word	index@(.nv.constant0.fRndSigmoid)
        /*0068*/ 	.short	0x0380
        /*006a*/ 	.short	0x0014


	//----- nvinfo : EIATTR_SW_WAR
	.align		4
.L_41:
        /*006c*/ 	.byte	0x04, 0x36
        /*006e*/ 	.short	(.L_43 - .L_42)
.L_42:
        /*0070*/ 	.word	0x00000008
.L_43:


//--------------------- .nv.info.fTanh            --------------------------
	.section	.nv.info.fTanh,"",@"SHT_CUDA_INFO"
	.sectionflags	@""
	.align	4


	//----- nvinfo : EIATTR_CUDA_API_VERSION
	.align		4
        /*0000*/ 	.byte	0x04, 0x37
        /*0002*/ 	.short	(.L_45 - .L_44)
.L_44:
        /*0004*/ 	.word	0x00000082


	//----- nvinfo : EIATTR_KPARAM_INFO
	.align		4
.L_45:
        /*0008*/ 	.byte	0x04, 0x17
        /*000a*/ 	.short	(.L_47 - .L_46)
.L_46:
        /*000c*/ 	.word	0x00000000
        /*0010*/ 	.short	0x0001
        /*0012*/ 	.short	0x0008
        /*0014*/ 	.byte	0x00, 0xf0, 0x11, 0x00


	//----- nvinfo : EIATTR_KPARAM_INFO
	.align		4
.L_47:
        /*0018*/ 	.byte	0x04, 0x17
        /*001a*/ 	.short	(.L_49 - .L_48)
.L_48:
        /*001c*/ 	.word	0x00000000
        /*0020*/ 	.short	0x0000
        /*0022*/ 	.short	0x0000
        /*0024*/ 	.byte	0x00, 0xf5, 0x21, 0x00


	//----- nvinfo : EIATTR_SPARSE_MMA_MASK
	.align		4
.L_49:
        /*0028*/ 	.byte	0x03, 0x50
        /*002a*/ 	.short	0x0000


	//----- nvinfo : EIATTR_MAXREG_COUNT
	.align		4
        /*002c*/ 	.byte	0x03, 0x1b
        /*002e*/ 	.short	0x00ff


	//----- nvinfo : EIATTR_MERCURY_ISA_VERSION
	.align		4
        /*0030*/ 	.byte	0x03, 0x5f
        /*0032*/ 	.short	0x0101


	//----- nvinfo : EIATTR_VRC_CTA_INIT_COUNT
	.align		4
        /*0034*/ 	.byte	0x02, 0x4a
	.zero		1
	.zero		1


	//----- nvinfo : EIATTR_EXIT_INSTR_OFFSETS
	.align		4
        /*0038*/ 	.byte	0x04, 0x1c
        /*003a*/ 	.short	(.L_51 - .L_50)


	//   ....[0]....
.L_50:
        /*003c*/ 	.word	0x000000a0


	//   ....[1]....
        /*0040*/ 	.word	0x00000210


	//----- nvinfo : EIATTR_CBANK_PARAM_SIZE
	.align		4
.L_51:
        /*0044*/ 	.byte	0x03, 0x19
        /*0046*/ 	.short	0x000c


	//----- nvinfo : EIATTR_PARAM_CBANK
	.align		4
        /*0048*/ 	.byte	0x04, 0x0a
        /*004a*/ 	.short	(.L_53 - .L_52)
	.align		4
.L_52:
        /*004c*/ 	.word	index@(.nv.constant0.fTanh)
        /*0050*/ 	.short	0x0380
        /*0052*/ 	.short	0x000c


	//----- nvinfo : EIATTR_SW_WAR
	.align		4
.L_53:
        /*0054*/ 	.byte	0x04, 0x36
        /*0056*/ 	.short	(.L_55 - .L_54)
.L_54:
        /*0058*/ 	.word	0x00000008
.L_55:


//--------------------- .nv.info.fExp             --------------------------
	.section	.nv.info.fExp,"",@"SHT_CUDA_INFO"
	.sectionflags	@""
	.align	4


	//----- nvinfo : EIATTR_CUDA_API_VERSION
	.align		4
        /*0000*/ 	.byte	0x04, 0x37
        /*0002*/ 	.short	(.L_57 - .L_56)
.L_56:
        /*0004*/ 	.word	0x00000082


	//----- nvinfo : EIATTR_KPARAM_INFO
	.align		4
.L_57:
        /*0008*/ 	.byte	0x04, 0x17
        /*000a*/ 	.short	(.L_59 - .L_58)
.L_58:
        /*000c*/ 	.word	0x00000000
        /*0010*/ 	.short	0x0001
        /*0012*/ 	.short	0x0008
        /*0014*/ 	.byte	0x00, 0xf0, 0x11, 0x00


	//----- nvinfo : EIATTR_KPARAM_INFO
	.align		4
.L_59:
        /*0018*/ 	.byte	0x04, 0x17
        /*001a*/ 	.short	(.L_61 - .L_60)
.L_60:
        /*001c*/ 	.word	0x00000000
        /*0020*/ 	.short	0x0000
        /*0022*/ 	.short	0x0000
        /*0024*/ 	.byte	0x00, 0xf5, 0x21, 0x00


	//----- nvinfo : EIATTR_SPARSE_MMA_MASK
	.align		4
.L_61:
        /*0028*/ 	.byte	0x03, 0x50
        /*002a*/ 	.short	0x0000


	//----- nvinfo : EIATTR_MAXREG_COUNT
	.align		4
        /*002c*/ 	.byte	0x03, 0x1b
        /*002e*/ 	.short	0x00ff


	//----- nvinfo : EIATTR_MERCURY_ISA_VERSION
	.align		4
        /*0030*/ 	.byte	0x03, 0x5f
        /*0032*/ 	.short	0x0101


	//----- nvinfo : EIATTR_VRC_CTA_INIT_COUNT
	.align		4
        /*0034*/ 	.byte	0x02, 0x4a
	.zero		1
	.zero		1


	//----- nvinfo : EIATTR_EXIT_INSTR_OFFSETS
	.align		4
        /*0038*/ 	.byte	0x04, 0x1c
        /*003a*/ 	.short	(.L_63 - .L_62)


	//   ....[0]....
.L_62:
        /*003c*/ 	.word	0x000000a0


	//   ....[1]....
        /*0040*/ 	.word	0x000001a0


	//----- nvinfo : EIATTR_CBANK_PARAM_SIZE
	.align		4
.L_63:
        /*0044*/ 	.byte	0x03, 0x19
        /*0046*/ 	.short	0x000c


	//----- nvinfo : EIATTR_PARAM_CBANK
	.align		4
        /*0048*/ 	.byte	0x04, 0x0a
        /*004a*/ 	.short	(.L_65 - .L_64)
	.align		4
.L_64:
        /*004c*/ 	.word	index@(.nv.constant0.fExp)
        /*0050*/ 	.short	0x0380
        /*0052*/ 	.short	0x000c


	//----- nvinfo : EIATTR_SW_WAR
	.align		4
.L_65:
        /*0054*/ 	.byte	0x04, 0x36
        /*0056*/ 	.short	(.L_67 - .L_66)
.L_66:
        /*0058*/ 	.word	0x00000008
.L_67:


//--------------------- .nv.info.fSigmoid         --------------------------
	.section	.nv.info.fSigmoid,"",@"SHT_CUDA_INFO"
	.sectionflags	@""
	.align	4


	//----- nvinfo : EIATTR_CUDA_API_VERSION
	.align		4
        /*0000*/ 	.byte	0x04, 0x37
        /*0002*/ 	.short	(.L_69 - .L_68)
.L_68:
        /*0004*/ 	.word	0x00000082


	//----- nvinfo : EIATTR_KPARAM_INFO
	.align		4
.L_69:
        /*0008*/ 	.byte	0x04, 0x17
        /*000a*/ 	.short	(.L_71 - .L_70)
.L_70:
        /*000c*/ 	.word	0x00000000
        /*0010*/ 	.short	0x0001
        /*0012*/ 	.short	0x0008
        /*0014*/ 	.byte	0x00, 0xf0, 0x11, 0x00


	//----- nvinfo : EIATTR_KPARAM_INFO
	.align		4
.L_71:
        /*0018*/ 	.byte	0x04, 0x17
        /*001a*/ 	.short	(.L_73 - .L_72)
.L_72:
        /*001c*/ 	.word	0x00000000
        /*0020*/ 	.short	0x0000
        /*0022*/ 	.short	0x0000
        /*0024*/ 	.byte	0x00, 0xf5, 0x21, 0x00


	//----- nvinfo : EIATTR_SPARSE_MMA_MASK
	.align		4
.L_73:
        /*0028*/ 	.byte	0x03, 0x50
        /*002a*/ 	.short	0x0000


	//----- nvinfo : EIATTR_MAXREG_COUNT
	.align		4
        /*002c*/ 	.byte	0x03, 0x1b
        /*002e*/ 	.short	0x00ff


	//----- nvinfo : EIATTR_MERCURY_ISA_VERSION
	.align		4
        /*0030*/ 	.byte	0x03, 0x5f
        /*0032*/ 	.short	0x0101


	//----- nvinfo : EIATTR_VRC_CTA_INIT_COUNT
	.align		4
        /*0034*/ 	.byte	0x02, 0x4a
	.zero		1
	.zero		1


	//----- nvinfo : EIATTR_EXIT_INSTR_OFFSETS
	.align		4
        /*0038*/ 	.byte	0x04, 0x1c
        /*003a*/ 	.short	(.L_75 - .L_74)


	//   ....[0]....
.L_74:
        /*003c*/ 	.word	0x000000a0


	//   ....[1]....
        /*0040*/ 	.word	0x00000270


	//----- nvinfo : EIATTR_CRS_STACK_SIZE
	.align		4
.L_75:
        /*0044*/ 	.byte	0x04, 0x1e
        /*0046*/ 	.short	(.L_77 - .L_76)
.L_76:
        /*0048*/ 	.word	0x00000000


	//----- nvinfo : EIATTR_CBANK_PARAM_SIZE
	.align		4
.L_77:
        /*004c*/ 	.byte	0x03, 0x19
        /*004e*/ 	.short	0x000c


	//----- nvinfo : EIATTR_PARAM_CBANK
	.align		4
        /*0050*/ 	.byte	0x04, 0x0a
        /*0052*/ 	.short	(.L_79 - .L_78)
	.align		4
.L_78:
        /*0054*/ 	.word	index@(.nv.constant0.fSigmoid)
        /*0058*/ 	.short	0x0380
        /*005a*/ 	.short	0x000c


	//----- nvinfo : EIATTR_SW_WAR
	.align		4
.L_79:
        /*005c*/ 	.byte	0x04, 0x36
        /*005e*/ 	.short	(.L_81 - .L_80)
.L_80:
        /*0060*/ 	.word	0x00000008
.L_81:


//--------------------- .nv.callgraph             --------------------------
	.section	.nv.callgraph,"",@"SHT_CUDA_CALLGRAPH"
	.align	4
	.sectionentsize	8
	.align		4
        /*0000*/ 	.word	0x00000000
	.align		4
        /*0004*/ 	.word	0xffffffff
	.align		4
        /*0008*/ 	.word	0x00000000
	.align		4
        /*000c*/ 	.word	0xfffffffe
	.align		4
        /*0010*/ 	.word	0x00000000
	.align		4
        /*0014*/ 	.word	0xfffffffd
	.align		4
        /*0018*/ 	.word	0x00000000
	.align		4
        /*001c*/ 	.word	0xfffffffc


//--------------------- .text.fRndSigmoid         --------------------------
	.section	.text.fRndSigmoid,"ax",@progbits
	.align	128
        .global         fRndSigmoid
        .type           fRndSigmoid,@function
        .size           fRndSigmoid,(.L_x_18 - fRndSigmoid)
        .other          fRndSigmoid,@"STO_CUDA_ENTRY STV_DEFAULT"
fRndSigmoid:
.text.fRndSigmoid:
[----:B------:R-:W-:Y:S01]  /*0000*/  LDC R1, c[0x0][0x37c] ;  /* 0x0000df00ff017b82 */ /* 0x000fe20000000800 */
[----:B------:R-:W0:Y:S01]  /*0010*/  S2R R3, SR_TID.X ;  /* 0x0000000000037919 */ /* 0x000e220000002100 */
[----:B------:R-:W1:Y:S01]  /*0020*/  LDCU UR4, c[0x0][0x370] ;  /* 0x00006e00ff0477ac */ /* 0x000e620008000800 */
[----:B------:R-:W0:Y:S01]  /*0030*/  S2R R0, SR_CTAID.Y ;  /* 0x0000000000007919 */ /* 0x000e220000002600 */
[----:B------:R-:W0:Y:S01]  /*0040*/  LDCU UR5, c[0x0][0x374] ;  /* 0x00006e80ff0577ac */ /* 0x000e220008000800 */
[----:B------:R-:W1:Y:S01]  /*0050*/  S2R R2, SR_CTAID.X ;  /* 0x0000000000027919 */ /* 0x000e620000002500 */
[----:B------:R-:W2:Y:S01]  /*0060*/  LDCU UR6, c[0x0][0x390] ;  /* 0x00007200ff0677ac */ /* 0x000ea20008000800 */
[----:B0-----:R-:W-:-:S04]  /*0070*/  IMAD R3, R3, UR5, R0 ;  /* 0x0000000503037c24 */ /* 0x001fc8000f8e0200 */
[----:B-1----:R-:W-:-:S05]  /*0080*/  IMAD R3, R3, UR4, R2 ;  /* 0x0000000403037c24 */ /* 0x002fca000f8e0202 */
[----:B--2---:R-:W-:-:S13]  /*0090*/  ISETP.GE.AND P0, PT, R3, UR6, PT ;  /* 0x0000000603007c0c */ /* 0x004fda000bf06270 */
[----:B------:R-:W-:Y:S05]  /*00a0*/  @P0 EXIT ;  /* 0x000000000000094d */ /* 0x000fea0003800000 */
[----:B------:R-:W0:Y:S01]  /*00b0*/  LDC.64 R4, c[0x0][0x380] ;  /* 0x0000e000ff047b82 */ /* 0x000e220000000a00 */
[----:B------:R-:W1:Y:S01]  /*00c0*/  LDCU.64 UR4, c[0x0][0x358] ;  /* 0x00006b00ff0477ac */ /* 0x000e620008000a00 */
[----:B0-----:R-:W-:-:S05]  /*00d0*/  IMAD.WIDE R4, R3, 0x4, R4 ;  /* 0x0000000403047825 */ /* 0x001fca00078e0204 */
[----:B-1----:R-:W2:Y:S01]  /*00e0*/  LDG.E R0, desc[UR4][R4.64] ;  /* 0x0000000404007981 */ /* 0x002ea2000c1e1900 */
[----:B------:R-:W-:Y:S01]  /*00f0*/  IMAD.MOV.U32 R7, RZ, RZ, 0x3bbb989d ;  /* 0x3bbb989dff077424 */ /* 0x000fe200078e00ff */
[----:B------:R-:W-:Y:S01]  /*0100*/  BSSY.RECONVERGENT B0, `(.L_x_0) ;  /* 0x0000015000007945 */ /* 0x000fe20003800200 */
[----:B------:R-:W-:Y:S02]  /*0110*/  IMAD.MOV.U32 R9, RZ, RZ, 0x437c0000 ;  /* 0x437c0000ff097424 */ /* 0x000fe400078e00ff */
[----:B--2---:R-:W-:-:S04]  /*0120*/  FFMA.SAT R2, R0, -R7, 0.5 ;  /* 0x3f00000000027423 */ /* 0x004fc80000002807 */
[----:B------:R-:W-:-:S04]  /*0130*/  FFMA.RM R2, R2, R9, 12582913 ;  /* 0x4b40000102027423 */ /* 0x000fc80000004009 */
[C---:B------:R-:W-:Y:S01]  /*0140*/  FADD R7, R2.reuse, -12583039 ;  /* 0xcb40007f02077421 */ /* 0x040fe20000000000 */
[----:B------:R-:W-:-:S03]  /*0150*/  SHF.L.U32 R2, R2, 0x17, RZ ;  /* 0x0000001702027819 */ /* 0x000fc600000006ff */
[----:B------:R-:W-:-:S04]  /*0160*/  FFMA R7, R0, -1.4426950216293334961, -R7 ;  /* 0xbfb8aa3b00077823 */ /* 0x000fc80000000807 */
[----:B------:R-:W-:-:S06]  /*0170*/  FFMA R7, R0, -1.925963033500011079e-08, R7 ;  /* 0xb2a5706000077823 */ /* 0x000fcc0000000007 */
[----:B------:R-:W0:Y:S02]  /*0180*/  MUFU.EX2 R7, R7 ;  /* 0x0000000700077308 */ /* 0x000e240000000800 */
[----:B0-----:R-:W-:-:S04]  /*0190*/  FFMA R0, R2, R7, 1 ;  /* 0x3f80000002007423 */ /* 0x001fc80000000007 */
[----:B------:R-:W-:-:S05]  /*01a0*/  VIADD R2, R0, 0x1800000 ;  /* 0x0180000000027836 */ /* 0x000fca0000000000 */
[----:B------:R-:W-:-:S04]  /*01b0*/  LOP3.LUT R2, R2, 0x7f800000, RZ, 0xc0, !PT ;  /* 0x7f80000002027812 */ /* 0x000fc800078ec0ff */
[----:B------:R-:W-:-:S13]  /*01c0*/  ISETP.GT.U32.AND P0, PT, R2, 0x1ffffff, PT ;  /* 0x01ffffff0200780c */ /* 0x000fda0003f04070 */
[----:B------:R-:W-:Y:S05]  /*01d0*/  @P0 BRA `(.L_x_1) ;  /* 0x00000000000c0947 */ /* 0x000fea0003800000 */
[----:B------:R-:W-:-:S07]  /*01e0*/  MOV R6, 0x200 ;  /* 0x0000020000067802 */ /* 0x000fce0000000f00 */
[----:B------:R-:W-:Y:S05]  /*01f0*/  CALL.REL.NOINC `($__internal_0_$__cuda_sm20_rcp_rn_f32_slowpath) ;  /* 0x0000000000307944 */ /* 0x000fea0003c00000 */
[----:B------:R-:W-:Y:S05]  /*0200*/  BRA `(.L_x_2) ;  /* 0x0000000000107947 */ /* 0x000fea0003800000 */
.L_x_1:
[----:B------:R-:W0:Y:S02]  /*0210*/  MUFU.RCP R7, R0 ;  /* 0x0000000000077308 */ /* 0x000e240000001000 */
[----:B0-----:R-:W-:-:S04]  /*0220*/  FFMA R2, R0, R7, -1 ;  /* 0xbf80000000027423 */ /* 0x001fc80000000007 */
[----:B------:R-:W-:-:S04]  /*0230*/  FADD.FTZ R2, -R2, -RZ ;  /* 0x800000ff02027221 */ /* 0x000fc80000010100 */
[----:B------:R-:W-:-:S07]  /*0240*/  FFMA R8, R7, R2, R7 ;  /* 0x0000000207087223 */ /* 0x000fce0000000007 */
.L_x_2:
[----:B------:R-:W-:Y:S05]  /*0250*/  BSYNC.RECONVERGENT B0 ;  /* 0x0000000000007941 */ /* 0x000fea0003800200 */
.L_x_0:
[----:B------:R-:W0:Y:S02]  /*0260*/  LDC.64 R6, c[0x0][0x388] ;  /* 0x0000e200ff067b82 */ /* 0x000e240000000a00 */
[----:B0-----:R-:W-:-:S06]  /*0270*/  IMAD.WIDE R2, R3, 0x4, R6 ;  /* 0x0000000403027825 */ /* 0x001fcc00078e0206 */
[----:B------:R-:W2:Y:S02]  /*0280*/  LDG.E R3, desc[UR4][R2.64] ;  /* 0x0000000402037981 */ /* 0x000ea4000c1e1900 */
[----:B--2---:R-:W-:-:S05]  /*0290*/  FSET.BF.GT.AND R7, R8, R3, PT ;  /* 0x000000030807720a */ /* 0x004fca0003804000 */
[----:B------:R-:W-:Y:S01]  /*02a0*/  STG.E desc[UR4][R4.64], R7 ;  /* 0x0000000704007986 */ /* 0x000fe2000c101904 */
[----:B------:R-:W-:Y:S05]  /*02b0*/  EXIT ;  /* 0x000000000000794d */ /* 0x000fea0003800000 */
        .weak           $__internal_0_$__cuda_sm20_rcp_rn_f32_slowpath
        .type           $__internal_0_$__cuda_sm20_rcp_rn_f32_slowpath,@function
        .size           $__internal_0_$__cuda_sm20_rcp_rn_f32_slowpath,(.L_x_18 - $__internal_0_$__cuda_sm20_rcp_rn_f32_slowpath)
$__internal_0_$__cuda_sm20_rcp_rn_f32_slowpath:
[----:B------:R-:W-:Y:S01]  /*02c0*/  IMAD.SHL.U32 R2, R0, 0x2, RZ ;  /* 0x0000000200027824 */ /* 0x000fe200078e00ff */
[----:B------:R-:W-:Y:S04]  /*02d0*/  BSSY.RECONVERGENT B1, `(.L_x_3) ;  /* 0x0000030000017945 */ /* 0x000fe80003800200 */
[----:B------:R-:W-:-:S04]  /*02e0*/  SHF.R.U32.HI R2, RZ, 0x18, R2 ;  /* 0x00000018ff027819 */ /* 0x000fc80000011602 */
[----:B------:R-:W-:-:S13]  /*02f0*/  ISETP.NE.U32.AND P0, PT, R2, RZ, PT ;  /* 0x000000ff0200720c */ /* 0x000fda0003f05070 */
[----:B------:R-:W-:Y:S05]  /*0300*/  @P0 BRA `(.L_x_4) ;  /* 0x0000000000280947 */ /* 0x000fea0003800000 */
[----:B------:R-:W-:-:S04]  /*0310*/  SHF.L.U32 R2, R0, 0x1, RZ ;  /* 0x0000000100027819 */ /* 0x000fc800000006ff */
[----:B------:R-:W-:-:S13]  /*0320*/  ISETP.NE.AND P0, PT, R2, RZ, PT ;  /* 0x000000ff0200720c */ /* 0x000fda0003f05270 */
[----:B------:R-:W-:Y:S01]  /*0330*/  @P0 FFMA R8, R0, 1.84467440737095516160e+19, RZ ;  /* 0x5f80000000080823 */ /* 0x000fe200000000ff */
[----:B------:R-:W-:Y:S08]  /*0340*/  @!P0 MUFU.RCP R7, R0 ;  /* 0x0000000000078308 */ /* 0x000ff00000001000 */
[----:B------:R-:W0:Y:S02]  /*0350*/  @P0 MUFU.RCP R9, R8 ;  /* 0x0000000800090308 */ /* 0x000e240000001000 */
[----:B0-----:R-:W-:-:S04]  /*0360*/  @P0 FFMA R2, R8, R9, -1 ;  /* 0xbf80000008020423 */ /* 0x001fc80000000009 */
[----:B------:R-:W-:-:S04]  /*0370*/  @P0 FADD.FTZ R2, -R2, -RZ ;  /* 0x800000ff02020221 */ /* 0x000fc80000010100 */
[----:B------:R-:W-:-:S04]  /*0380*/  @P0 FFMA R2, R9, R2, R9 ;  /* 0x0000000209020223 */ /* 0x000fc80000000009 */
[----:B------:R-:W-:Y:S01]  /*0390*/  @P0 FFMA R7, R2, 1.84467440737095516160e+19, RZ ;  /* 0x5f80000002070823 */ /* 0x000fe200000000ff */
[----:B------:R-:W-:Y:S06]  /*03a0*/  BRA `(.L_x_5) ;  /* 0x0000000000887947 */ /* 0x000fec0003800000 */
.L_x_4:
[----:B------:R-:W-:-:S05]  /*03b0*/  VIADD R7, R2, 0xffffff03 ;  /* 0xffffff0302077836 */ /* 0x000fca0000000000 */
[----:B------:R-:W-:-:S13]  /*03c0*/  ISETP.GT.U32.AND P0, PT, R7, 0x1, PT ;  /* 0x000000010700780c */ /* 0x000fda0003f04070 */
[----:B------:R-:W-:Y:S05]  /*03d0*/  @P0 BRA `(.L_x_6) ;  /* 0x0000000000780947 */ /* 0x000fea0003800000 */
[----:B------:R-:W-:Y:S01]  /*03e0*/  LOP3.LUT R8, R0, 0x7fffff, RZ, 0xc0, !PT ;  /* 0x007fffff00087812 */ /* 0x000fe200078ec0ff */
[----:B------:R-:W-:-:S03]  /*03f0*/  IMAD.MOV.U32 R12, RZ, RZ, 0x3 ;  /* 0x00000003ff0c7424 */ /* 0x000fc600078e00ff */
[----:B------:R-:W-:Y:S02]  /*0400*/  LOP3.LUT R8, R8, 0x3f800000, RZ, 0xfc, !PT ;  /* 0x3f80000008087812 */ /* 0x000fe400078efcff */
[----:B------:R-:W-:Y:S02]  /*0410*/  SHF.L.U32 R13, R12, R7, RZ ;  /* 0x000000070c0d7219 */ /* 0x000fe400000006ff */
[----:B------:R-:W0:Y:S02]  /*0420*/  MUFU.RCP R9, R8 ;  /* 0x0000000800097308 */ /* 0x000e240000001000 */
[----:B0-----:R-:W-:-:S04]  /*0430*/  FFMA R10, R8, R9, -1 ;  /* 0xbf800000080a7423 */ /* 0x001fc80000000009 */
[----:B------:R-:W-:-:S04]  /*0440*/  FADD.FTZ R10, -R10, -RZ ;  /* 0x800000ff0a0a7221 */ /* 0x000fc80000010100 */
[CCC-:B------:R-:W-:Y:S01]  /*0450*/  FFMA.RM R11, R9.reuse, R10.reuse, R9.reuse ;  /* 0x0000000a090b7223 */ /* 0x1c0fe20000004009 */
[----:B------:R-:W-:-:S04]  /*0460*/  FFMA.RP R10, R9, R10, R9 ;  /* 0x0000000a090a7223 */ /* 0x000fc80000008009 */
[C---:B------:R-:W-:Y:S02]  /*0470*/  LOP3.LUT R9, R11.reuse, 0x7fffff, RZ, 0xc0, !PT ;  /* 0x007fffff0b097812 */ /* 0x040fe400078ec0ff */
[----:B------:R-:W-:Y:S02]  /*0480*/  FSETP.NEU.FTZ.AND P0, PT, R11, R10, PT ;  /* 0x0000000a0b00720b */ /* 0x000fe40003f1d000 */
[----:B------:R-:W-:Y:S02]  /*0490*/  LOP3.LUT R10, R9, 0x800000, RZ, 0xfc, !PT ;  /* 0x00800000090a7812 */ /* 0x000fe400078efcff */
[----:B------:R-:W-:Y:S02]  /*04a0*/  SEL R9, RZ, 0xffffffff, !P0 ;  /* 0xffffffffff097807 */ /* 0x000fe40004000000 */
[----:B------:R-:W-:Y:S02]  /*04b0*/  LOP3.LUT R8, R13, R10, RZ, 0xc0, !PT ;  /* 0x0000000a0d087212 */ /* 0x000fe400078ec0ff */
[----:B------:R-:W-:-:S02]  /*04c0*/  IADD3 R9, PT, PT, -R9, RZ, RZ ;  /* 0x000000ff09097210 */ /* 0x000fc40007ffe1ff */
[-C--:B------:R-:W-:Y:S02]  /*04d0*/  SHF.R.U32.HI R8, RZ, R7.reuse, R8 ;  /* 0x00000007ff087219 */ /* 0x080fe40000011608 */
[----:B------:R-:W-:Y:S02]  /*04e0*/  LOP3.LUT P1, RZ, R9, R7, R10, 0xf8, !PT ;  /* 0x0000000709ff7212 */ /* 0x000fe4000782f80a */
[C---:B------:R-:W-:Y:S02]  /*04f0*/  LOP3.LUT P0, RZ, R8.reuse, 0x1, RZ, 0xc0, !PT ;  /* 0x0000000108ff7812 */ /* 0x040fe4000780c0ff */
[----:B------:R-:W-:-:S04]  /*0500*/  LOP3.LUT P2, RZ, R8, 0x2, RZ, 0xc0, !PT ;  /* 0x0000000208ff7812 */ /* 0x000fc8000784c0ff */
[----:B------:R-:W-:Y:S02]  /*0510*/  PLOP3.LUT P0, PT, P0, P1, P2, 0xe0, 0x0 ;  /* 0x000000000000781c */ /* 0x000fe40000703c20 */
[----:B------:R-:W-:Y:S02]  /*0520*/  LOP3.LUT P1, RZ, R0, 0x7fffff, RZ, 0xc0, !PT ;  /* 0x007fffff00ff7812 */ /* 0x000fe4000782c0ff */
[----:B------:R-:W-:-:S05]  /*0530*/  SEL R7, RZ, 0x1, !P0 ;  /* 0x00000001ff077807 */ /* 0x000fca0004000000 */
[----:B------:R-:W-:-:S05]  /*0540*/  IMAD.MOV R7, RZ, RZ, -R7 ;  /* 0x000000ffff077224 */ /* 0x000fca00078e0a07 */
[----:B------:R-:W-:Y:S02]  /*0550*/  ISETP.GE.AND P0, PT, R7, RZ, PT ;  /* 0x000000ff0700720c */ /* 0x000fe40003f06270 */
[----:B------:R-:W-:-:S04]  /*0560*/  IADD3 R7, PT, PT, R2, -0xfc, RZ ;  /* 0xffffff0402077810 */ /* 0x000fc80007ffe0ff */
[----:B------:R-:W-:-:S07]  /*0570*/  SHF.R.U32.HI R7, RZ, R7, R10 ;  /* 0x00000007ff077219 */ /* 0x000fce000001160a */
[----:B------:R-:W-:-:S05]  /*0580*/  @!P0 VIADD R7, R7, 0x1 ;  /* 0x0000000107078836 */ /* 0x000fca0000000000 */
[----:B------:R-:W-:-:S04]  /*0590*/  @!P1 SHF.L.U32 R7, R7, 0x1, RZ ;  /* 0x0000000107079819 */ /* 0x000fc800000006ff */
[----:B------:R-:W-:Y:S01]  /*05a0*/  LOP3.LUT R7, R7, 0x80000000, R0, 0xf8, !PT ;  /* 0x8000000007077812 */ /* 0x000fe200078ef800 */
[----:B------:R-:W-:Y:S06]  /*05b0*/  BRA `(.L_x_5) ;  /* 0x0000000000047947 */ /* 0x000fec0003800000 */
.L_x_6:
[----:B------:R0:W1:Y:S02]  /*05c0*/  MUFU.RCP R7, R0 ;  /* 0x0000000000077308 */ /* 0x0000640000001000 */
.L_x_5:
[----:B------:R-:W-:Y:S05]  /*05d0*/  BSYNC.RECONVERGENT B1 ;  /* 0x0000000000017941 */ /* 0x000fea0003800200 */
.L_x_3:
[----:B-1----:R-:W-:Y:S02]  /*05e0*/  IMAD.MOV.U32 R8, RZ, RZ, R7 ;  /* 0x000000ffff087224 */ /* 0x002fe400078e0007 */
[----:B------:R-:W-:-:S04]  /*05f0*/  HFMA2 R7, -RZ, RZ, 0, 0 ;  /* 0x00000000ff077431 */ /* 0x000fc800000001ff */
[----:B0-----:R-:W-:Y:S05]  /*0600*/  RET.REL.NODEC R6 `(fRndSigmoid) ;  /* 0xfffffff8067c7950 */ /* 0x001fea0003c3ffff */
.L_x_7:
[----:B------:R-:W-:-:S00]  /*0610*/  BRA `(.L_x_7) ;  /* 0xfffffffc00fc7947 */ /* 0x000fc0000383ffff */
[----:B------:R-:W-:-:S00]  /*0620*/  NOP ;  /* 0x0000000000007918 */ /* 0x000fc00000000000 */
        /* <DEDUP_REMOVED lines=13> */
.L_x_18:


//--------------------- .text.fTanh               --------------------------
	.section	.text.fTanh,"ax",@progbits
	.align	128
        .global         fTanh
        .type           fTanh,@function
        .size           fTanh,(.L_x_21 - fTanh)
        .other          fTanh,@"STO_CUDA_ENTRY STV_DEFAULT"
fTanh:
.text.fTanh:
        /* <DEDUP_REMOVED lines=15> */
[----:B------:R-:W-:Y:S01]  /*00f0*/  HFMA2 R8, -RZ, RZ, 1.125, -9232 ;  /* 0x3c80f082ff087431 */ /* 0x000fe200000001ff */
[----:B------:R-:W-:Y:S01]  /*0100*/  MOV R6, 0x3f800000 ;  /* 0x3f80000000067802 */ /* 0x000fe20000000f00 */
[C---:B--2---:R-:W-:Y:S01]  /*0110*/  FMUL R0, |R4|.reuse, 2.8853900432586669922 ;  /* 0x4038aa3b04007820 */ /* 0x044fe20000400200 */
[C---:B------:R-:W-:Y:S01]  /*0120*/  FMUL R9, R4.reuse, R4 ;  /* 0x0000000404097220 */ /* 0x040fe20000400000 */
[C---:B------:R-:W-:Y:S02]  /*0130*/  FSETP.GE.AND P1, PT, |R4|.reuse, 0.60000002384185791016, PT ;  /* 0x3f19999a0400780b */ /* 0x040fe40003f26200 */
[----:B------:R-:W-:Y:S01]  /*0140*/  FSETP.GE.AND P0, PT, |R4|, 9.010913848876953125, PT ;  /* 0x41102cb40400780b */ /* 0x000fe20003f06200 */
[C---:B------:R-:W-:Y:S01]  /*0150*/  FFMA R8, R9.reuse, R8, -0.052303962409496307373 ;  /* 0xbd563cae09087423 */ /* 0x040fe20000000008 */
[----:B------:R-:W0:Y:S03]  /*0160*/  MUFU.EX2 R0, R0 ;  /* 0x0000000000007308 */ /* 0x000e260000000800 */
[----:B------:R-:W-:Y:S01]  /*0170*/  FFMA R8, R9, R8, 0.1331529766321182251 ;  /* 0x3e08594109087423 */ /* 0x000fe20000000008 */
[----:B0-----:R-:W-:-:S03]  /*0180*/  FADD R5, R0, 1 ;  /* 0x3f80000000057421 */ /* 0x001fc60000000000 */
[----:B------:R-:W-:-:S04]  /*0190*/  FFMA R0, R9, R8, -0.33332768082618713379 ;  /* 0xbeaaa9ed09007423 */ /* 0x000fc80000000008 */
[----:B------:R-:W-:Y:S01]  /*01a0*/  FFMA R9, R9, R0, RZ ;  /* 0x0000000009097223 */ /* 0x000fe200000000ff */
[----:B------:R-:W0:Y:S02]  /*01b0*/  MUFU.RCP R5, R5 ;  /* 0x0000000500057308 */ /* 0x000e240000001000 */
[----:B0-----:R-:W-:-:S05]  /*01c0*/  FFMA R6, R5, -2, R6 ;  /* 0xc000000005067823 */ /* 0x001fca0000000006 */
[----:B------:R-:W-:-:S04]  /*01d0*/  FSEL R7, R6, 1, !P0 ;  /* 0x3f80000006077808 */ /* 0x000fc80004000000 */
[--C-:B------:R-:W-:Y:S01]  /*01e0*/  LOP3.LUT R7, R7, 0x80000000, R4.reuse, 0xb8, !PT ;  /* 0x8000000007077812 */ /* 0x100fe200078eb804 */
[----:B------:R-:W-:-:S05]  /*01f0*/  @!P1 FFMA R7, R4, R9, R4 ;  /* 0x0000000904079223 */ /* 0x000fca0000000004 */
[----:B------:R-:W-:Y:S01]  /*0200*/  STG.E desc[UR4][R2.64], R7 ;  /* 0x0000000702007986 */ /* 0x000fe2000c101904 */
[----:B------:R-:W-:Y:S05]  /*0210*/  EXIT ;  /* 0x000000000000794d */ /* 0x000fea0003800000 */
.L_x_8:
        /* <DEDUP_REMOVED lines=14> */
.L_x_21:


//--------------------- .text.fExp                --------------------------
	.section	.text.fExp,"ax",@progbits
	.align	128
        .global         fExp
        .type           fExp,@function
        .size           fExp,(.L_x_22 - fExp)
        .other          fExp,@"STO_CUDA_ENTRY STV_DEFAULT"
fExp:
.text.fExp:
        /* <DEDUP_REMOVED lines=15> */
[----:B------:R-:W-:Y:S01]  /*00f0*/  HFMA2 R5, -RZ, RZ, 0.96630859375, -0.0022525787353515625 ;  /* 0x3bbb989dff057431 */ /* 0x000fe200000001ff */
[----:B------:R-:W-:-:S04]  /*0100*/  MOV R7, 0x437c0000 ;  /* 0x437c000000077802 */ /* 0x000fc80000000f00 */
[----:B--2---:R-:W-:-:S04]  /*0110*/  FFMA.SAT R4, R0, R5, 0.5 ;  /* 0x3f00000000047423 */ /* 0x004fc80000002005 */
[----:B------:R-:W-:-:S04]  /*0120*/  FFMA.RM R4, R4, R7, 12582913 ;  /* 0x4b40000104047423 */ /* 0x000fc80000004007 */
[C---:B------:R-:W-:Y:S01]  /*0130*/  FADD R5, R4.reuse, -12583039 ;  /* 0xcb40007f04057421 */ /* 0x040fe20000000000 */
[----:B------:R-:W-:-:S03]  /*0140*/  SHF.L.U32 R4, R4, 0x17, RZ ;  /* 0x0000001704047819 */ /* 0x000fc600000006ff */
[----:B------:R-:W-:-:S04]  /*0150*/  FFMA R5, R0, 1.4426950216293334961, -R5 ;  /* 0x3fb8aa3b00057823 */ /* 0x000fc80000000805 */
[----:B------:R-:W-:-:S06]  /*0160*/  FFMA R5, R0, 1.925963033500011079e-08, R5 ;  /* 0x32a5706000057823 */ /* 0x000fcc0000000005 */
[----:B------:R-:W0:Y:S02]  /*0170*/  MUFU.EX2 R5, R5 ;  /* 0x0000000500057308 */ /* 0x000e240000000800 */
[----:B0-----:R-:W-:-:S05]  /*0180*/  FMUL R7, R4, R5 ;  /* 0x0000000504077220 */ /* 0x001fca0000400000 */
[----:B------:R-:W-:Y:S01]  /*0190*/  STG.E desc[UR4][R2.64], R7 ;  /* 0x0000000702007986 */ /* 0x000fe2000c101904 */
[----:B------:R-:W-:Y:S05]  /*01a0*/  EXIT ;  /* 0x000000000000794d */ /* 0x000fea0003800000 */
.L_x_9:
        /* <DEDUP_REMOVED lines=13> */
.L_x_22:


//--------------------- .text.fSigmoid            --------------------------
	.section	.text.fSigmoid,"ax",@progbits
	.align	128
        .global         fSigmoid
        .type           fSigmoid,@function
        .size           fSigmoid,(.L_x_19 - fSigmoid)
        .other          fSigmoid,@"STO_CUDA_ENTRY STV_DEFAULT"
fSigmoid:
.text.fSigmoid:
        /* <DEDUP_REMOVED lines=31> */
[----:B------:R-:W-:Y:S05]  /*01f0*/  CALL.REL.NOINC `($__internal_1_$__cuda_sm20_rcp_rn_f32_slowpath) ;  /* 0x0000000000207944 */ /* 0x000fea0003c00000 */
[----:B------:R-:W-:Y:S05]  /*0200*/  BRA `(.L_x_12) ;  /* 0x0000000000107947 */ /* 0x000fea0003800000 */
.L_x_11:
[----:B------:R-:W0:Y:S02]  /*0210*/  MUFU.RCP R3, R0 ;  /* 0x0000000000037308 */ /* 0x000e240000001000 */
[----:B0-----:R-:W-:-:S04]  /*0220*/  FFMA R2, R0, R3, -1 ;  /* 0xbf80000000027423 */ /* 0x001fc80000000003 */
[----:B------:R-:W-:-:S04]  /*0230*/  FADD.FTZ R2, -R2, -RZ ;  /* 0x800000ff02027221 */ /* 0x000fc80000010100 */
[----:B------:R-:W-:-:S07]  /*0240*/  FFMA R3, R3, R2, R3 ;  /* 0x0000000203037223 */ /* 0x000fce0000000003 */
.L_x_12:
[----:B------:R-:W-:Y:S05]  /*0250*/  BSYNC.RECONVERGENT B0 ;  /* 0x0000000000007941 */ /* 0x000fea0003800200 */
.L_x_10:
[----:B------:R-:W-:Y:S01]  /*0260*/  STG.E desc[UR4][R4.64], R3 ;  /* 0x0000000304007986 */ /* 0x000fe2000c101904 */
[----:B------:R-:W-:Y:S05]  /*0270*/  EXIT ;  /* 0x000000000000794d */ /* 0x000fea0003800000 */
        .weak           $__internal_1_$__cuda_sm20_rcp_rn_f32_slowpath
        .type           $__internal_1_$__cuda_sm20_rcp_rn_f32_slowpath,@function
        .size           $__internal_1_$__cuda_sm20_rcp_rn_f32_slowpath,(.L_x_19 - $__internal_1_$__cuda_sm20_rcp_rn_f32_slowpath)
$__internal_1_$__cuda_sm20_rcp_rn_f32_slowpath:
        /* <DEDUP_REMOVED lines=15> */
.L_x_14:
[----:B------:R-:W-:-:S05]  /*0370*/  VIADD R3, R2, 0xffffff03 ;  /* 0xffffff0302037836 */ /* 0x000fca0000000000 */
[----:B------:R-:W-:-:S13]  /*0380*/  ISETP.GT.U32.AND P0, PT, R3, 0x1, PT ;  /* 0x000000010300780c */ /* 0x000fda0003f04070 */
[----:B------:R-:W-:Y:S05]  /*0390*/  @P0 BRA `(.L_x_16) ;  /* 0x0000000000780947 */ /* 0x000fea0003800000 */
[----:B------:R-:W-:Y:S01]  /*03a0*/  LOP3.LUT R7, R0, 0x7fffff, RZ, 0xc0, !PT ;  /* 0x007fffff00077812 */ /* 0x000fe200078ec0ff */
[----:B------:R-:W-:-:S03]  /*03b0*/  HFMA2 R12, -RZ, RZ, 0, 1.78813934326171875e-07 ;  /* 0x00000003ff0c7431 */ /* 0x000fc600000001ff */
[----:B------:R-:W-:-:S04]  /*03c0*/  LOP3.LUT R7, R7, 0x3f800000, RZ, 0xfc, !PT ;  /* 0x3f80000007077812 */ /* 0x000fc800078efcff */
[----:B------:R-:W0:Y:S01]  /*03d0*/  MUFU.RCP R8, R7 ;  /* 0x0000000700087308 */ /* 0x000e220000001000 */
[----:B------:R-:W-:Y:S01]  /*03e0*/  SHF.L.U32 R11, R12, R3, RZ ;  /* 0x000000030c0b7219 */ /* 0x000fe200000006ff */
        /* <DEDUP_REMOVED lines=8> */
[----:B------:R-:W-:-:S03]  /*0470*/  LOP3.LUT R10, R11, R8, RZ, 0xc0, !PT ;  /* 0x000000080b0a7212 */ /* 0x000fc600078ec0ff */
[----:B------:R-:W-:Y:S01]  /*0480*/  IMAD.MOV R9, RZ, RZ, -R9 ;  /* 0x000000ffff097224 */ /* 0x000fe200078e0a09 */
[----:B------:R-:W-:-:S04]  /*0490*/  SHF.R.U32.HI R10, RZ, R3, R10 ;  /* 0x00000003ff0a7219 */ /* 0x000fc8000001160a */
[----:B------:R-:W-:Y:S02]  /*04a0*/  LOP3.LUT P1, RZ, R9, R3, R8, 0xf8, !PT ;  /* 0x0000000309ff7212 */ /* 0x000fe4000782f808 */
[C---:B------:R-:W-:Y:S02]  /*04b0*/  LOP3.LUT P0, RZ, R10.reuse, 0x1, RZ, 0xc0, !PT ;  /* 0x000000010aff7812 */ /* 0x040fe4000780c0ff */
[----:B------:R-:W-:-:S04]  /*04c0*/  LOP3.LUT P2, RZ, R10, 0x2, RZ, 0xc0, !PT ;  /* 0x000000020aff7812 */ /* 0x000fc8000784c0ff */
[----:B------:R-:W-:Y:S02]  /*04d0*/  PLOP3.LUT P0, PT, P0, P1, P2, 0xe0, 0x0 ;  /* 0x000000000000781c */ /* 0x000fe40000703c20 */
[----:B------:R-:W-:Y:S02]  /*04e0*/  LOP3.LUT P1, RZ, R0, 0x7fffff, RZ, 0xc0, !PT ;  /* 0x007fffff00ff7812 */ /* 0x000fe4000782c0ff */
[----:B------:R-:W-:-:S04]  /*04f0*/  SEL R3, RZ, 0x1, !P0 ;  /* 0x00000001ff037807 */ /* 0x000fc80004000000 */
[----:B------:R-:W-:-:S04]  /*0500*/  IADD3 R3, PT, PT, -R3, RZ, RZ ;  /* 0x000000ff03037210 */ /* 0x000fc80007ffe1ff */
[----:B------:R-:W-:Y:S01]  /*0510*/  ISETP.GE.AND P0, PT, R3, RZ, PT ;  /* 0x000000ff0300720c */ /* 0x000fe20003f06270 */
[----:B------:R-:W-:-:S05]  /*0520*/  VIADD R3, R2, 0xffffff04 ;  /* 0xffffff0402037836 */ /* 0x000fca0000000000 */
[----:B------:R-:W-:-:S07]  /*0530*/  SHF.R.U32.HI R3, RZ, R3, R8 ;  /* 0x00000003ff037219 */ /* 0x000fce0000011608 */
[----:B------:R-:W-:-:S05]  /*0540*/  @!P0 IADD3 R3, PT, PT, R3, 0x1, RZ ;  /* 0x0000000103038810 */ /* 0x000fca0007ffe0ff */
[----:B------:R-:W-:-:S05]  /*0550*/  @!P1 IMAD.SHL.U32 R3, R3, 0x2, RZ ;  /* 0x0000000203039824 */ /* 0x000fca00078e00ff */
[----:B------:R-:W-:Y:S01]  /*0560*/  LOP3.LUT R3, R3, 0x80000000, R0, 0xf8, !PT ;  /* 0x8000000003037812 */ /* 0x000fe200078ef800 */
[----:B------:R-:W-:Y:S06]  /*0570*/  BRA `(.L_x_15) ;  /* 0x0000000000047947 */ /* 0x000fec0003800000 */
.L_x_16:
[----:B------:R0:W1:Y:S02]  /*0580*/  MUFU.RCP R3, R0 ;  /* 0x0000000000037308 */ /* 0x0000640000001000 */
.L_x_15:
[----:B------:R-:W-:Y:S05]  /*0590*/  BSYNC.RECONVERGENT B1 ;  /* 0x0000000000017941 */ /* 0x000fea0003800200 */
.L_x_13:
[----:B------:R-:W-:-:S04]  /*05a0*/  MOV R7, 0x0 ;  /* 0x0000000000077802 */ /* 0x000fc80000000f00 */
[----:B01----:R-:W-:Y:S05]  /*05b0*/  RET.REL.NODEC R6 `(fSigmoid) ;  /* 0xfffffff806907950 */ /* 0x003fea0003c3ffff */
.L_x_17:
        /* <DEDUP_REMOVED lines=12> */
.L_x_19:


//--------------------- .nv.shared.reserved.0     --------------------------
	.section	.nv.shared.reserved.0,"aw",@nobits
	.weak		__nv_reservedSMEM_offset_0_alias
	.size		__nv_reservedSMEM_offset_0_alias, 0, 64
	.other		__nv_reservedSMEM_offset_0_alias,@"STO_CUDA_RESERVED_SHARED STV_DEFAULT"
__nv_reservedSMEM_offset_0_alias:
	.zero		0
	.zero		64


//--------------------- .nv.constant0.fRndSigmoid --------------------------
	.section	.nv.constant0.fRndSigmoid,"a",@progbits
	.sectionflags	@""
	.align	4
.nv.constant0.fRndSigmoid:
	.zero		916


//--------------------- .nv.constant0.fTanh       --------------------------
	.section	.nv.constant0.fTanh,"a",@progbits
	.sectionflags	@""
	.align	4
.nv.constant0.fTanh:
	.zero		908


//--------------------- .nv.constant0.fExp        --------------------------
	.section	.nv.constant0.fExp,"a",@progbits
	.sectionflags	@""
	.align	4
.nv.constant0.fExp:
	.zero		908


//--------------------- .nv.constant0.fSigmoid    --------------------------
	.section	.nv.constant0.fSigmoid,"a",@progbits
	.sectionflags	@""
	.align	4
.nv.constant0.fSigmoid:
	.zero		908


//--------------------- SYMBOLS --------------------------

	.type		.nv.reservedSmem.offset0,@object
	.size		.nv.reservedSmem.offset0,0x4
